//
// Generated by NVIDIA NVVM Compiler
//
// Compiler Build ID: CL-36424714
// Cuda compilation tools, release 13.0, V13.0.88
// Based on NVVM 20.0.0
//

.version 9.0
.target sm_100
.address_size 64

	// .globl	_Z3addPiii

.visible .entry _Z3addPiii(
	.param .u64 .ptr .align 1 _Z3addPiii_param_0,
	.param .u32 _Z3addPiii_param_1,
	.param .u32 _Z3addPiii_param_2
)
{
	.reg .b32 	%r<4>;
	.reg .b64 	%rd<3>;

	ld.param.u64 	%rd1, [_Z3addPiii_param_0];
	ld.param.u32 	%r1, [_Z3addPiii_param_1];
	ld.param.u32 	%r2, [_Z3addPiii_param_2];
	cvta.to.global.u64 	%rd2, %rd1;
	add.s32 	%r3, %r2, %r1;
	st.global.u32 	[%rd2], %r3;
	ret;

}
	// .globl	_Z3addPddddd
.visible .entry _Z3addPddddd(
	.param .u64 .ptr .align 1 _Z3addPddddd_param_0,
	.param .f64 _Z3addPddddd_param_1,
	.param .f64 _Z3addPddddd_param_2,
	.param .f64 _Z3addPddddd_param_3,
	.param .f64 _Z3addPddddd_param_4
)
{
	.reg .b64 	%rd<3>;
	.reg .b64 	%fd<8>;

	ld.param.u64 	%rd1, [_Z3addPddddd_param_0];
	ld.param.f64 	%fd1, [_Z3addPddddd_param_1];
	ld.param.f64 	%fd2, [_Z3addPddddd_param_2];
	ld.param.f64 	%fd3, [_Z3addPddddd_param_3];
	ld.param.f64 	%fd4, [_Z3addPddddd_param_4];
	cvta.to.global.u64 	%rd2, %rd1;
	add.f64 	%fd5, %fd1, %fd2;
	add.f64 	%fd6, %fd5, %fd3;
	add.f64 	%fd7, %fd6, %fd4;
	st.global.f64 	[%rd2], %fd7;
	ret;

}


// ===== COMPILED SASS (sm_100) =====

	.target	sm_100

	.elftype	@"ET_EXEC"


//--------------------- .note.nv.tkinfo           --------------------------
	.section	.note.nv.tkinfo,"",@"SHT_NOTE"
	.sectionflags	@"SHF_NOTE_NV_TKINFO"
	.tkinfo
        /*0018*/ 	.word	0x00000002
        /*0030*/ 	.string	""
        /*0030*/ 	.string	"ptxas"
        /*0030*/ 	.string	"Cuda compilation tools, release 13.0, V13.0.88"
        /*0030*/ 	.string	"Build cuda_13.0.r13.0/compiler.36424714_0"
        /*0030*/ 	.string	"-arch sm_100 -m 64 "



//--------------------- .note.nv.cuinfo           --------------------------
	.section	.note.nv.cuinfo,"",@"SHT_NOTE"
	.sectionflags	@"SHF_NOTE_NV_CUINFO"
        /*0018*/ 	.short	0x0002
        /*001a*/ 	.short	0x0064
        /*001c*/ 	.short	0x0082
	.zero		2


//--------------------- .nv.info                  --------------------------
	.section	.nv.info,"",@"SHT_CUDA_INFO"
	.align	4


	//----- nvinfo : EIATTR_REGCOUNT
	.align		4
        /*0000*/ 	.byte	0x04, 0x2f
        /*0002*/ 	.short	(.L_1 - .L_0)
	.align		4
.L_0:
        /*0004*/ 	.word	index@(_Z3addPiii)
        /*0008*/ 	.word	0x00000008


	//----- nvinfo : EIATTR_FRAME_SIZE
	.align		4
.L_1:
        /*000c*/ 	.byte	0x04, 0x11
        /*000e*/ 	.short	(.L_3 - .L_2)
	.align		4
.L_2:
        /*0010*/ 	.word	index@(_Z3addPiii)
        /*0014*/ 	.word	0x00000000


	//----- nvinfo : EIATTR_REGCOUNT
	.align		4
.L_3:
        /*0018*/ 	.byte	0x04, 0x2f
        /*001a*/ 	.short	(.L_5 - .L_4)
	.align		4
.L_4:
        /*001c*/ 	.word	index@(_Z3addPddddd)
        /*0020*/ 	.word	0x0000000a


	//----- nvinfo : EIATTR_FRAME_SIZE
	.align		4
.L_5:
        /*0024*/ 	.byte	0x04, 0x11
        /*0026*/ 	.short	(.L_7 - .L_6)
	.align		4
.L_6:
        /*0028*/ 	.word	index@(_Z3addPddddd)
        /*002c*/ 	.word	0x00000000


	//----- nvinfo : EIATTR_MIN_STACK_SIZE
	.align		4
.L_7:
        /*0030*/ 	.byte	0x04, 0x12
        /*0032*/ 	.short	(.L_9 - .L_8)
	.align		4
.L_8:
        /*0034*/ 	.word	index@(_Z3addPddddd)
        /*0038*/ 	.word	0x00000000


	//----- nvinfo : EIATTR_MIN_STACK_SIZE
	.align		4
.L_9:
        /*003c*/ 	.byte	0x04, 0x12
        /*003e*/ 	.short	(.L_11 - .L_10)
	.align		4
.L_10:
        /*0040*/ 	.word	index@(_Z3addPiii)
        /*0044*/ 	.word	0x00000000
.L_11:


//--------------------- .nv.compat                --------------------------
	.section	.nv.compat,"",@"SHT_CUDA_COMPAT_INFO"
	.align	4
        /*0000*/ 	.byte	0x02, 0x09, 0x00, 0x00, 0x02, 0x02, 0x01, 0x00, 0x02, 0x05, 0x05, 0x00, 0x03, 0x07, 0x01, 0x01
        /*0010*/ 	.byte	0x02, 0x03, 0x00, 0x00, 0x02, 0x06, 0x01, 0x00, 0x04, 0x0b, 0x08, 0x00, 0x01, 0x00, 0x00, 0x00
        /*0020*/ 	.byte	0x00, 0x00, 0x00, 0x00


//--------------------- .nv.info._Z3addPddddd     --------------------------
	.section	.nv.info._Z3addPddddd,"",@"SHT_CUDA_INFO"
	.sectionflags	@""
	.align	4


	//----- nvinfo : EIATTR_CUDA_API_VERSION
	.align		4
        /*0000*/ 	.byte	0x04, 0x37
        /*0002*/ 	.short	(.L_13 - .L_12)
.L_12:
        /*0004*/ 	.word	0x00000082


	//----- nvinfo : EIATTR_KPARAM_INFO
	.align		4
.L_13:
        /*0008*/ 	.byte	0x04, 0x17
        /*000a*/ 	.short	(.L_15 - .L_14)
.L_14:
        /*000c*/ 	.word	0x00000000
        /*0010*/ 	.short	0x0004
        /*0012*/ 	.short	0x0020
        /*0014*/ 	.byte	0x00, 0xf0, 0x21, 0x00


	//----- nvinfo : EIATTR_KPARAM_INFO
	.align		4
.L_15:
        /*0018*/ 	.byte	0x04, 0x17
        /*001a*/ 	.short	(.L_17 - .L_16)
.L_16:
        /*001c*/ 	.word	0x00000000
        /*0020*/ 	.short	0x0003
        /*0022*/ 	.short	0x0018
        /*0024*/ 	.byte	0x00, 0xf0, 0x21, 0x00


	//----- nvinfo : EIATTR_KPARAM_INFO
	.align		4
.L_17:
        /*0028*/ 	.byte	0x04, 0x17
        /*002a*/ 	.short	(.L_19 - .L_18)
.L_18:
        /*002c*/ 	.word	0x00000000
        /*0030*/ 	.short	0x0002
        /*0032*/ 	.short	0x0010
        /*0034*/ 	.byte	0x00, 0xf0, 0x21, 0x00


	//----- nvinfo : EIATTR_KPARAM_INFO
	.align		4
.L_19:
        /*0038*/ 	.byte	0x04, 0x17
        /*003a*/ 	.short	(.L_21 - .L_20)
.L_20:
        /*003c*/ 	.word	0x00000000
        /*0040*/ 	.short	0x0001
        /*0042*/ 	.short	0x0008
        /*0044*/ 	.byte	0x00, 0xf0, 0x21, 0x00


	//----- nvinfo : EIATTR_KPARAM_INFO
	.align		4
.L_21:
        /*0048*/ 	.byte	0x04, 0x17
        /*004a*/ 	.short	(.L_23 - .L_22)
.L_22:
        /*004c*/ 	.word	0x00000000
        /*0050*/ 	.short	0x0000
        /*0052*/ 	.short	0x0000
        /*0054*/ 	.byte	0x00, 0xf5, 0x21, 0x00


	//----- nvinfo : EIATTR_SPARSE_MMA_MASK
	.align		4
.L_23:
        /*0058*/ 	.byte	0x03, 0x50
        /*005a*/ 	.short	0x0000


	//----- nvinfo : EIATTR_MAXREG_COUNT
	.align		4
        /*005c*/ 	.byte	0x03, 0x1b
        /*005e*/ 	.short	0x00ff


	//----- nvinfo : EIATTR_MERCURY_ISA_VERSION
	.align		4
        /*0060*/ 	.byte	0x03, 0x5f
        /*0062*/ 	.short	0x0101


	//----- nvinfo : EIATTR_VRC_CTA_INIT_COUNT
	.align		4
        /*0064*/ 	.byte	0x02, 0x4a
	.zero		1
	.zero		1


	//----- nvinfo : EIATTR_EXIT_INSTR_OFFSETS
	.align		4
        /*0068*/ 	.byte	0x04, 0x1c
        /*006a*/ 	.short	(.L_25 - .L_24)


	//   ....[0]....
.L_24:
        /*006c*/ 	.word	0x000000b0


	//----- nvinfo : EIATTR_CBANK_PARAM_SIZE
	.align		4
.L_25:
        /*0070*/ 	.byte	0x03, 0x19
        /*0072*/ 	.short	0x0028


	//----- nvinfo : EIATTR_PARAM_CBANK
	.align		4
        /*0074*/ 	.byte	0x04, 0x0a
        /*0076*/ 	.short	(.L_27 - .L_26)
	.align		4
.L_26:
        /*0078*/ 	.word	index@(.nv.constant0._Z3addPddddd)
        /*007c*/ 	.short	0x0380
        /*007e*/ 	.short	0x0028


	//----- nvinfo : EIATTR_SW_WAR
	.align		4
.L_27:
        /*0080*/ 	.byte	0x04, 0x36
        /*0082*/ 	.short	(.L_29 - .L_28)
.L_28:
        /*0084*/ 	.word	0x00000008
.L_29:


//--------------------- .nv.info._Z3addPiii       --------------------------
	.section	.nv.info._Z3addPiii,"",@"SHT_CUDA_INFO"
	.sectionflags	@""
	.align	4


	//----- nvinfo : EIATTR_CUDA_API_VERSION
	.align		4
        /*0000*/ 	.byte	0x04, 0x37
        /*0002*/ 	.short	(.L_31 - .L_30)
.L_30:
        /*0004*/ 	.word	0x00000082


	//----- nvinfo : EIATTR_KPARAM_INFO
	.align		4
.L_31:
        /*0008*/ 	.byte	0x04, 0x17
        /*000a*/ 	.short	(.L_33 - .L_32)
.L_32:
        /*000c*/ 	.word	0x00000000
        /*0010*/ 	.short	0x0002
        /*0012*/ 	.short	0x000c
        /*0014*/ 	.byte	0x00, 0xf0, 0x11, 0x00


	//----- nvinfo : EIATTR_KPARAM_INFO
	.align		4
.L_33:
        /*0018*/ 	.byte	0x04, 0x17
        /*001a*/ 	.short	(.L_35 - .L_34)
.L_34:
        /*001c*/ 	.word	0x00000000
        /*0020*/ 	.short	0x0001
        /*0022*/ 	.short	0x0008
        /*0024*/ 	.byte	0x00, 0xf0, 0x11, 0x00


	//----- nvinfo : EIATTR_KPARAM_INFO
	.align		4
.L_35:
        /*0028*/ 	.byte	0x04, 0x17
        /*002a*/ 	.short	(.L_37 - .L_36)
.L_36:
        /*002c*/ 	.word	0x00000000
        /*0030*/ 	.short	0x0000
        /*0032*/ 	.short	0x0000
        /*0034*/ 	.byte	0x00, 0xf5, 0x21, 0x00


	//----- nvinfo : EIATTR_SPARSE_MMA_MASK
	.align		4
.L_37:
        /*0038*/ 	.byte	0x03, 0x50
        /*003a*/ 	.short	0x0000


	//----- nvinfo : EIATTR_MAXREG_COUNT
	.align		4
        /*003c*/ 	.byte	0x03, 0x1b
        /*003e*/ 	.short	0x00ff


	//----- nvinfo : EIATTR_MERCURY_ISA_VERSION
	.align		4
        /*0040*/ 	.byte	0x03, 0x5f
        /*0042*/ 	.short	0x0101


	//----- nvinfo : EIATTR_VRC_CTA_INIT_COUNT
	.align		4
        /*0044*/ 	.byte	0x02, 0x4a
	.zero		1
	.zero		1


	//----- nvinfo : EIATTR_EXIT_INSTR_OFFSETS
	.align		4
        /*0048*/ 	.byte	0x04, 0x1c
        /*004a*/ 	.short	(.L_39 - .L_38)


	//   ....[0]....
.L_38:
        /*004c*/ 	.word	0x00000060


	//----- nvinfo : EIATTR_CBANK_PARAM_SIZE
	.align		4
.L_39:
        /*0050*/ 	.byte	0x03, 0x19
        /*0052*/ 	.short	0x0010


	//----- nvinfo : EIATTR_PARAM_CBANK
	.align		4
        /*0054*/ 	.byte	0x04, 0x0a
        /*0056*/ 	.short	(.L_41 - .L_40)
	.align		4
.L_40:
        /*0058*/ 	.word	index@(.nv.constant0._Z3addPiii)
        /*005c*/ 	.short	0x0380
        /*005e*/ 	.short	0x0010


	//----- nvinfo : EIATTR_SW_WAR
	.align		4
.L_41:
        /*0060*/ 	.byte	0x04, 0x36
        /*0062*/ 	.short	(.L_43 - .L_42)
.L_42:
        /*0064*/ 	.word	0x00000008
.L_43:


//--------------------- .nv.callgraph             --------------------------
	.section	.nv.callgraph,"",@"SHT_CUDA_CALLGRAPH"
	.align	4
	.sectionentsize	8
	.align		4
        /*0000*/ 	.word	0x00000000
	.align		4
        /*0004*/ 	.word	0xffffffff
	.align		4
        /*0008*/ 	.word	0x00000000
	.align		4
        /*000c*/ 	.word	0xfffffffe
	.align		4
        /*0010*/ 	.word	0x00000000
	.align		4
        /*0014*/ 	.word	0xfffffffd
	.align		4
        /*0018*/ 	.word	0x00000000
	.align		4
        /*001c*/ 	.word	0xfffffffc


//--------------------- .text._Z3addPddddd        --------------------------
	.section	.text._Z3addPddddd,"ax",@progbits
	.align	128
        .global         _Z3addPddddd
        .type           _Z3addPddddd,@function
        .size           _Z3addPddddd,(.L_x_2 - _Z3addPddddd)
        .other          _Z3addPddddd,@"STO_CUDA_ENTRY STV_DEFAULT"
_Z3addPddddd:
.text._Z3addPddddd:
[----:B------:R-:W-:Y:S08]  /*0000*/  LDC R1, c[0x0][0x37c] ;  /* 0x0000df00ff017b82 */ /* 0x000ff00000000800 */
[----:B------:R-:W0:Y:S01]  /*0010*/  LDC.64 R2, c[0x0][0x390] ;  /* 0x0000e400ff027b82 */ /* 0x000e220000000a00 */
[----:B------:R-:W0:Y:S01]  /*0020*/  LDCU.64 UR4, c[0x0][0x388] ;  /* 0x00007100ff0477ac */ /* 0x000e220008000a00 */
[----:B------:R-:W1:Y:S06]  /*0030*/  LDCU.64 UR6, c[0x0][0x3a0] ;  /* 0x00007400ff0677ac */ /* 0x000e6c0008000a00 */
[----:B------:R-:W2:Y:S08]  /*0040*/  LDC.64 R6, c[0x0][0x398] ;  /* 0x0000e600ff067b82 */ /* 0x000eb00000000a00 */
[----:B------:R-:W3:Y:S01]  /*0050*/  LDC.64 R4, c[0x0][0x380] ;  /* 0x0000e000ff047b82 */ /* 0x000ee20000000a00 */
[----:B0-----:R-:W-:Y:S01]  /*0060*/  DADD R2, R2, UR4 ;  /* 0x0000000402027e29 */ /* 0x001fe20008000000 */
[----:B------:R-:W3:Y:S07]  /*0070*/  LDCU.64 UR4, c[0x0][0x358] ;  /* 0x00006b00ff0477ac */ /* 0x000eee0008000a00 */
[----:B--2---:R-:W-:-:S08]  /*0080*/  DADD R2, R2, R6 ;  /* 0x0000000002027229 */ /* 0x004fd00000000006 */
[----:B-1----:R-:W-:-:S07]  /*0090*/  DADD R2, R2, UR6 ;  /* 0x0000000602027e29 */ /* 0x002fce0008000000 */
[----:B---3--:R-:W-:Y:S01]  /*00a0*/  STG.E.64 desc[UR4][R4.64], R2 ;  /* 0x0000000204007986 */ /* 0x008fe2000c101b04 */
[----:B------:R-:W-:Y:S05]  /*00b0*/  EXIT ;  /* 0x000000000000794d */ /* 0x000fea0003800000 */
.L_x_0:
[----:B------:R-:W-:-:S00]  /*00c0*/  BRA `(.L_x_0) ;  /* 0xfffffffc00fc7947 */ /* 0x000fc0000383ffff */
[----:B------:R-:W-:-:S00]  /*00d0*/  NOP ;  /* 0x0000000000007918 */ /* 0x000fc00000000000 */
        /* <DEDUP_REMOVED lines=10> */
.L_x_2:


//--------------------- .text._Z3addPiii          --------------------------
	.section	.text._Z3addPiii,"ax",@progbits
	.align	128
        .global         _Z3addPiii
        .type           _Z3addPiii,@function
        .size           _Z3addPiii,(.L_x_3 - _Z3addPiii)
        .other          _Z3addPiii,@"STO_CUDA_ENTRY STV_DEFAULT"
_Z3addPiii:
.text._Z3addPiii:
[----:B------:R-:W-:Y:S08]  /*0000*/  LDC R1, c[0x0][0x37c] ;  /* 0x0000df00ff017b82 */ /* 0x000ff00000000800 */
[----:B------:R-:W0:Y:S01]  /*0010*/  LDC.64 R4, c[0x0][0x388] ;  /* 0x0000e200ff047b82 */ /* 0x000e220000000a00 */
[----:B------:R-:W1:Y:S07]  /*0020*/  LDCU.64 UR4, c[0x0][0x358] ;  /* 0x00006b00ff0477ac */ /* 0x000e6e0008000a00 */
[----:B------:R-:W1:Y:S01]  /*0030*/  LDC.64 R2, c[0x0][0x380] ;  /* 0x0000e000ff027b82 */ /* 0x000e620000000a00 */
[----:B0-----:R-:W-:-:S05]  /*0040*/  IADD3 R5, PT, PT, R5, R4, RZ ;  /* 0x0000000405057210 */ /* 0x001fca0007ffe0ff */
[----:B-1----:R-:W-:Y:S01]  /*0050*/  STG.E desc[UR4][R2.64], R5 ;  /* 0x0000000502007986 */ /* 0x002fe2000c101904 */
[----:B------:R-:W-:Y:S05]  /*0060*/  EXIT ;  /* 0x000000000000794d */ /* 0x000fea0003800000 */
.L_x_1:
        /* <DEDUP_REMOVED lines=9> */
.L_x_3:


//--------------------- .nv.shared.reserved.0     --------------------------
	.section	.nv.shared.reserved.0,"aw",@nobits
	.weak		__nv_reservedSMEM_offset_0_alias
	.size		__nv_reservedSMEM_offset_0_alias, 0, 64
	.other		__nv_reservedSMEM_offset_0_alias,@"STO_CUDA_RESERVED_SHARED STV_DEFAULT"
__nv_reservedSMEM_offset_0_alias:
	.zero		0
	.zero		64


//--------------------- .nv.constant0._Z3addPddddd --------------------------
	.section	.nv.constant0._Z3addPddddd,"a",@progbits
	.sectionflags	@""
	.align	4
.nv.constant0._Z3addPddddd:
	.zero		936


//--------------------- .nv.constant0._Z3addPiii  --------------------------
	.section	.nv.constant0._Z3addPiii,"a",@progbits
	.sectionflags	@""
	.align	4
.nv.constant0._Z3addPiii:
	.zero		912


//--------------------- SYMBOLS --------------------------

	.type		.nv.reservedSmem.offset0,@object
	.size		.nv.reservedSmem.offset0,0x4
